//
// Generated by NVIDIA NVVM Compiler
//
// Compiler Build ID: CL-36424714
// Cuda compilation tools, release 13.0, V13.0.88
// Based on NVVM 20.0.0
//

.version 9.0
.target sm_100
.address_size 64

	// .globl	_Z9ghostRowsiPi

.visible .entry _Z9ghostRowsiPi(
	.param .u32 _Z9ghostRowsiPi_param_0,
	.param .u64 .ptr .align 1 _Z9ghostRowsiPi_param_1
)
{
	.reg .pred 	%p<2>;
	.reg .b32 	%r<12>;
	.reg .b64 	%rd<14>;

	ld.param.u32 	%r2, [_Z9ghostRowsiPi_param_0];
	ld.param.u64 	%rd1, [_Z9ghostRowsiPi_param_1];
	mov.u32 	%r3, %ntid.x;
	mov.u32 	%r4, %ctaid.x;
	mov.u32 	%r5, %tid.x;
	mad.lo.s32 	%r6, %r3, %r4, %r5;
	add.s32 	%r1, %r6, 1;
	setp.gt.s32 	%p1, %r1, %r2;
	@%p1 bra 	$L__BB0_2;
	cvta.to.global.u64 	%rd2, %rd1;
	add.s32 	%r7, %r2, 2;
	cvt.s64.s32 	%rd3, %r1;
	cvt.s64.s32 	%rd4, %r2;
	add.s64 	%rd5, %rd4, %rd3;
	shl.b64 	%rd6, %rd5, 2;
	add.s64 	%rd7, %rd2, %rd6;
	ld.global.u32 	%r8, [%rd7+8];
	mad.lo.s32 	%r9, %r7, %r2, %r1;
	add.s32 	%r10, %r9, %r7;
	mul.wide.s32 	%rd8, %r10, 4;
	add.s64 	%rd9, %rd2, %rd8;
	st.global.u32 	[%rd9], %r8;
	mul.wide.s32 	%rd10, %r9, 4;
	add.s64 	%rd11, %rd2, %rd10;
	ld.global.u32 	%r11, [%rd11];
	mul.wide.s32 	%rd12, %r1, 4;
	add.s64 	%rd13, %rd2, %rd12;
	st.global.u32 	[%rd13], %r11;
$L__BB0_2:
	ret;

}
	// .globl	_Z9ghostColsiPi
.visible .entry _Z9ghostColsiPi(
	.param .u32 _Z9ghostColsiPi_param_0,
	.param .u64 .ptr .align 1 _Z9ghostColsiPi_param_1
)
{
	.reg .pred 	%p<2>;
	.reg .b32 	%r<11>;
	.reg .b64 	%rd<7>;

	ld.param.u32 	%r2, [_Z9ghostColsiPi_param_0];
	ld.param.u64 	%rd1, [_Z9ghostColsiPi_param_1];
	mov.u32 	%r3, %ntid.x;
	mov.u32 	%r4, %ctaid.x;
	mov.u32 	%r5, %tid.x;
	mad.lo.s32 	%r1, %r3, %r4, %r5;
	add.s32 	%r6, %r2, 1;
	setp.gt.s32 	%p1, %r1, %r6;
	@%p1 bra 	$L__BB1_2;
	cvta.to.global.u64 	%rd2, %rd1;
	add.s32 	%r7, %r2, 2;
	mul.lo.s32 	%r8, %r7, %r1;
	mul.wide.s32 	%rd3, %r8, 4;
	add.s64 	%rd4, %rd2, %rd3;
	ld.global.u32 	%r9, [%rd4+4];
	mul.wide.s32 	%rd5, %r2, 4;
	add.s64 	%rd6, %rd4, %rd5;
	st.global.u32 	[%rd6+4], %r9;
	ld.global.u32 	%r10, [%rd6];
	st.global.u32 	[%rd4], %r10;
$L__BB1_2:
	ret;

}
	// .globl	_Z3GOLiPiS_
.visible .entry _Z3GOLiPiS_(
	.param .u32 _Z3GOLiPiS__param_0,
	.param .u64 .ptr .align 1 _Z3GOLiPiS__param_1,
	.param .u64 .ptr .align 1 _Z3GOLiPiS__param_2
)
{
	.reg .pred 	%p<12>;
	.reg .b32 	%r<36>;
	.reg .b64 	%rd<27>;

	ld.param.u32 	%r4, [_Z3GOLiPiS__param_0];
	ld.param.u64 	%rd3, [_Z3GOLiPiS__param_1];
	ld.param.u64 	%rd4, [_Z3GOLiPiS__param_2];
	cvta.to.global.u64 	%rd1, %rd4;
	mov.u32 	%r5, %ntid.y;
	mov.u32 	%r6, %ctaid.y;
	mov.u32 	%r7, %tid.y;
	mad.lo.s32 	%r8, %r5, %r6, %r7;
	mov.u32 	%r9, %ntid.x;
	mov.u32 	%r10, %ctaid.x;
	mov.u32 	%r11, %tid.x;
	mad.lo.s32 	%r12, %r9, %r10, %r11;
	add.s32 	%r13, %r12, 1;
	add.s32 	%r14, %r4, 2;
	mad.lo.s32 	%r15, %r14, %r8, %r14;
	add.s32 	%r1, %r15, %r13;
	setp.ge.s32 	%p1, %r8, %r4;
	setp.gt.s32 	%p2, %r13, %r4;
	or.pred  	%p3, %p1, %p2;
	@%p3 bra 	$L__BB2_12;
	cvta.to.global.u64 	%rd5, %rd3;
	cvt.s64.s32 	%rd2, %r1;
	cvt.s64.s32 	%rd6, %r4;
	add.s64 	%rd7, %rd2, %rd6;
	shl.b64 	%rd8, %rd7, 2;
	add.s64 	%rd9, %rd5, %rd8;
	ld.global.u32 	%r16, [%rd9+8];
	sub.s64 	%rd10, %rd2, %rd6;
	shl.b64 	%rd11, %rd10, 2;
	add.s64 	%rd12, %rd5, %rd11;
	ld.global.u32 	%r17, [%rd12+-8];
	add.s32 	%r18, %r17, %r16;
	mul.wide.s32 	%rd13, %r4, 4;
	add.s64 	%rd14, %rd12, %rd13;
	ld.global.u32 	%r19, [%rd14+4];
	add.s32 	%r20, %r18, %r19;
	ld.global.u32 	%r21, [%rd14+-4];
	add.s32 	%r22, %r20, %r21;
	ld.global.u32 	%r23, [%rd9+12];
	add.s32 	%r24, %r22, %r23;
	ld.global.u32 	%r25, [%rd12+-12];
	add.s32 	%r26, %r24, %r25;
	xor.b64  	%rd15, %rd13, -4;
	add.s64 	%rd16, %rd14, %rd15;
	ld.global.u32 	%r27, [%rd16];
	add.s32 	%r28, %r26, %r27;
	ld.global.u32 	%r29, [%rd9+4];
	add.s32 	%r30, %r28, %r29;
	ld.global.u32 	%r3, [%rd14];
	setp.ne.s32 	%p4, %r3, 1;
	setp.gt.s32 	%p5, %r30, 1;
	or.pred  	%p6, %p4, %p5;
	@%p6 bra 	$L__BB2_3;
	shl.b64 	%rd25, %rd2, 2;
	add.s64 	%rd26, %rd1, %rd25;
	mov.b32 	%r35, 0;
	st.global.u32 	[%rd26], %r35;
	bra.uni 	$L__BB2_12;
$L__BB2_3:
	setp.eq.s32 	%p7, %r3, 0;
	@%p7 bra 	$L__BB2_9;
	setp.ne.s32 	%p8, %r3, 1;
	@%p8 bra 	$L__BB2_11;
	and.b32  	%r32, %r30, -2;
	setp.ne.s32 	%p10, %r32, 2;
	@%p10 bra 	$L__BB2_7;
	shl.b64 	%rd21, %rd2, 2;
	add.s64 	%rd22, %rd1, %rd21;
	mov.b32 	%r34, 1;
	st.global.u32 	[%rd22], %r34;
	bra.uni 	$L__BB2_12;
$L__BB2_7:
	setp.lt.s32 	%p11, %r30, 4;
	@%p11 bra 	$L__BB2_11;
	shl.b64 	%rd19, %rd2, 2;
	add.s64 	%rd20, %rd1, %rd19;
	mov.b32 	%r33, 0;
	st.global.u32 	[%rd20], %r33;
	bra.uni 	$L__BB2_12;
$L__BB2_9:
	setp.ne.s32 	%p9, %r30, 3;
	@%p9 bra 	$L__BB2_11;
	shl.b64 	%rd17, %rd2, 2;
	add.s64 	%rd18, %rd1, %rd17;
	mov.b32 	%r31, 1;
	st.global.u32 	[%rd18], %r31;
	bra.uni 	$L__BB2_12;
$L__BB2_11:
	shl.b64 	%rd23, %rd2, 2;
	add.s64 	%rd24, %rd1, %rd23;
	st.global.u32 	[%rd24], %r3;
$L__BB2_12:
	ret;

}


// ===== COMPILED SASS (sm_100) =====

	.target	sm_100

	.elftype	@"ET_EXEC"


//--------------------- .note.nv.tkinfo           --------------------------
	.section	.note.nv.tkinfo,"",@"SHT_NOTE"
	.sectionflags	@"SHF_NOTE_NV_TKINFO"
	.tkinfo
        /*0018*/ 	.word	0x00000002
        /*0030*/ 	.string	""
        /*0030*/ 	.string	"ptxas"
        /*0030*/ 	.string	"Cuda compilation tools, release 13.0, V13.0.88"
        /*0030*/ 	.string	"Build cuda_13.0.r13.0/compiler.36424714_0"
        /*0030*/ 	.string	"-arch sm_100 -m 64 "



//--------------------- .note.nv.cuinfo           --------------------------
	.section	.note.nv.cuinfo,"",@"SHT_NOTE"
	.sectionflags	@"SHF_NOTE_NV_CUINFO"
        /*0018*/ 	.short	0x0002
        /*001a*/ 	.short	0x0064
        /*001c*/ 	.short	0x0082
	.zero		2


//--------------------- .nv.info                  --------------------------
	.section	.nv.info,"",@"SHT_CUDA_INFO"
	.align	4


	//----- nvinfo : EIATTR_REGCOUNT
	.align		4
        /*0000*/ 	.byte	0x04, 0x2f
        /*0002*/ 	.short	(.L_1 - .L_0)
	.align		4
.L_0:
        /*0004*/ 	.word	index@(_Z9ghostRowsiPi)
        /*0008*/ 	.word	0x0000000e


	//----- nvinfo : EIATTR_FRAME_SIZE
	.align		4
.L_1:
        /*000c*/ 	.byte	0x04, 0x11
        /*000e*/ 	.short	(.L_3 - .L_2)
	.align		4
.L_2:
        /*0010*/ 	.word	index@(_Z9ghostRowsiPi)
        /*0014*/ 	.word	0x00000000


	//----- nvinfo : EIATTR_REGCOUNT
	.align		4
.L_3:
        /*0018*/ 	.byte	0x04, 0x2f
        /*001a*/ 	.short	(.L_5 - .L_4)
	.align		4
.L_4:
        /*001c*/ 	.word	index@(_Z9ghostColsiPi)
        /*0020*/ 	.word	0x0000000c


	//----- nvinfo : EIATTR_FRAME_SIZE
	.align		4
.L_5:
        /*0024*/ 	.byte	0x04, 0x11
        /*0026*/ 	.short	(.L_7 - .L_6)
	.align		4
.L_6:
        /*0028*/ 	.word	index@(_Z9ghostColsiPi)
        /*002c*/ 	.word	0x00000000


	//----- nvinfo : EIATTR_REGCOUNT
	.align		4
.L_7:
        /*0030*/ 	.byte	0x04, 0x2f
        /*0032*/ 	.short	(.L_9 - .L_8)
	.align		4
.L_8:
        /*0034*/ 	.word	index@(_Z3GOLiPiS_)
        /*0038*/ 	.word	0x00000016


	//----- nvinfo : EIATTR_FRAME_SIZE
	.align		4
.L_9:
        /*003c*/ 	.byte	0x04, 0x11
        /*003e*/ 	.short	(.L_11 - .L_10)
	.align		4
.L_10:
        /*0040*/ 	.word	index@(_Z3GOLiPiS_)
        /*0044*/ 	.word	0x00000000


	//----- nvinfo : EIATTR_MIN_STACK_SIZE
	.align		4
.L_11:
        /*0048*/ 	.byte	0x04, 0x12
        /*004a*/ 	.short	(.L_13 - .L_12)
	.align		4
.L_12:
        /*004c*/ 	.word	index@(_Z3GOLiPiS_)
        /*0050*/ 	.word	0x00000000


	//----- nvinfo : EIATTR_MIN_STACK_SIZE
	.align		4
.L_13:
        /*0054*/ 	.byte	0x04, 0x12
        /*0056*/ 	.short	(.L_15 - .L_14)
	.align		4
.L_14:
        /*0058*/ 	.word	index@(_Z9ghostColsiPi)
        /*005c*/ 	.word	0x00000000


	//----- nvinfo : EIATTR_MIN_STACK_SIZE
	.align		4
.L_15:
        /*0060*/ 	.byte	0x04, 0x12
        /*0062*/ 	.short	(.L_17 - .L_16)
	.align		4
.L_16:
        /*0064*/ 	.word	index@(_Z9ghostRowsiPi)
        /*0068*/ 	.word	0x00000000
.L_17:


//--------------------- .nv.compat                --------------------------
	.section	.nv.compat,"",@"SHT_CUDA_COMPAT_INFO"
	.align	4
        /*0000*/ 	.byte	0x02, 0x09, 0x00, 0x00, 0x02, 0x02, 0x01, 0x00, 0x02, 0x05, 0x05, 0x00, 0x03, 0x07, 0x01, 0x01
        /*0010*/ 	.byte	0x02, 0x03, 0x00, 0x00, 0x02, 0x06, 0x01, 0x00, 0x04, 0x0b, 0x08, 0x00, 0x09, 0x00, 0x00, 0x00
        /*0020*/ 	.byte	0x00, 0x00, 0x00, 0x00


//--------------------- .nv.info._Z3GOLiPiS_      --------------------------
	.section	.nv.info._Z3GOLiPiS_,"",@"SHT_CUDA_INFO"
	.sectionflags	@""
	.align	4


	//----- nvinfo : EIATTR_CUDA_API_VERSION
	.align		4
        /*0000*/ 	.byte	0x04, 0x37
        /*0002*/ 	.short	(.L_19 - .L_18)
.L_18:
        /*0004*/ 	.word	0x00000082


	//----- nvinfo : EIATTR_KPARAM_INFO
	.align		4
.L_19:
        /*0008*/ 	.byte	0x04, 0x17
        /*000a*/ 	.short	(.L_21 - .L_20)
.L_20:
        /*000c*/ 	.word	0x00000000
        /*0010*/ 	.short	0x0002
        /*0012*/ 	.short	0x0010
        /*0014*/ 	.byte	0x00, 0xf5, 0x21, 0x00


	//----- nvinfo : EIATTR_KPARAM_INFO
	.align		4
.L_21:
        /*0018*/ 	.byte	0x04, 0x17
        /*001a*/ 	.short	(.L_23 - .L_22)
.L_22:
        /*001c*/ 	.word	0x00000000
        /*0020*/ 	.short	0x0001
        /*0022*/ 	.short	0x0008
        /*0024*/ 	.byte	0x00, 0xf5, 0x21, 0x00


	//----- nvinfo : EIATTR_KPARAM_INFO
	.align		4
.L_23:
        /*0028*/ 	.byte	0x04, 0x17
        /*002a*/ 	.short	(.L_25 - .L_24)
.L_24:
        /*002c*/ 	.word	0x00000000
        /*0030*/ 	.short	0x0000
        /*0032*/ 	.short	0x0000
        /*0034*/ 	.byte	0x00, 0xf0, 0x11, 0x00


	//----- nvinfo : EIATTR_SPARSE_MMA_MASK
	.align		4
.L_25:
        /*0038*/ 	.byte	0x03, 0x50
        /*003a*/ 	.short	0x0000


	//----- nvinfo : EIATTR_MAXREG_COUNT
	.align		4
        /*003c*/ 	.byte	0x03, 0x1b
        /*003e*/ 	.short	0x00ff


	//----- nvinfo : EIATTR_MERCURY_ISA_VERSION
	.align		4
        /*0040*/ 	.byte	0x03, 0x5f
        /*0042*/ 	.short	0x0101


	//----- nvinfo : EIATTR_VRC_CTA_INIT_COUNT
	.align		4
        /*0044*/ 	.byte	0x02, 0x4a
	.zero		1
	.zero		1


	//----- nvinfo : EIATTR_EXIT_INSTR_OFFSETS
	.align		4
        /*0048*/ 	.byte	0x04, 0x1c
        /*004a*/ 	.short	(.L_27 - .L_26)


	//   ....[0]....
.L_26:
        /*004c*/ 	.word	0x000000e0


	//   ....[1]....
        /*0050*/ 	.word	0x00000370


	//   ....[2]....
        /*0054*/ 	.word	0x00000440


	//   ....[3]....
        /*0058*/ 	.word	0x000004b0


	//   ....[4]....
        /*005c*/ 	.word	0x00000520


	//   ....[5]....
        /*0060*/ 	.word	0x00000580


	//----- nvinfo : EIATTR_CRS_STACK_SIZE
	.align		4
.L_27:
        /*0064*/ 	.byte	0x04, 0x1e
        /*0066*/ 	.short	(.L_29 - .L_28)
.L_28:
        /*0068*/ 	.word	0x00000000


	//----- nvinfo : EIATTR_CBANK_PARAM_SIZE
	.align		4
.L_29:
        /*006c*/ 	.byte	0x03, 0x19
        /*006e*/ 	.short	0x0018


	//----- nvinfo : EIATTR_PARAM_CBANK
	.align		4
        /*0070*/ 	.byte	0x04, 0x0a
        /*0072*/ 	.short	(.L_31 - .L_30)
	.align		4
.L_30:
        /*0074*/ 	.word	index@(.nv.constant0._Z3GOLiPiS_)
        /*0078*/ 	.short	0x0380
        /*007a*/ 	.short	0x0018


	//----- nvinfo : EIATTR_SW_WAR
	.align		4
.L_31:
        /*007c*/ 	.byte	0x04, 0x36
        /*007e*/ 	.short	(.L_33 - .L_32)
.L_32:
        /*0080*/ 	.word	0x00000008
.L_33:


//--------------------- .nv.info._Z9ghostColsiPi  --------------------------
	.section	.nv.info._Z9ghostColsiPi,"",@"SHT_CUDA_INFO"
	.sectionflags	@""
	.align	4


	//----- nvinfo : EIATTR_CUDA_API_VERSION
	.align		4
        /*0000*/ 	.byte	0x04, 0x37
        /*0002*/ 	.short	(.L_35 - .L_34)
.L_34:
        /*0004*/ 	.word	0x00000082


	//----- nvinfo : EIATTR_KPARAM_INFO
	.align		4
.L_35:
        /*0008*/ 	.byte	0x04, 0x17
        /*000a*/ 	.short	(.L_37 - .L_36)
.L_36:
        /*000c*/ 	.word	0x00000000
        /*0010*/ 	.short	0x0001
        /*0012*/ 	.short	0x0008
        /*0014*/ 	.byte	0x00, 0xf5, 0x21, 0x00


	//----- nvinfo : EIATTR_KPARAM_INFO
	.align		4
.L_37:
        /*0018*/ 	.byte	0x04, 0x17
        /*001a*/ 	.short	(.L_39 - .L_38)
.L_38:
        /*001c*/ 	.word	0x00000000
        /*0020*/ 	.short	0x0000
        /*0022*/ 	.short	0x0000
        /*0024*/ 	.byte	0x00, 0xf0, 0x11, 0x00


	//----- nvinfo : EIATTR_SPARSE_MMA_MASK
	.align		4
.L_39:
        /*0028*/ 	.byte	0x03, 0x50
        /*002a*/ 	.short	0x0000


	//----- nvinfo : EIATTR_MAXREG_COUNT
	.align		4
        /*002c*/ 	.byte	0x03, 0x1b
        /*002e*/ 	.short	0x00ff


	//----- nvinfo : EIATTR_MERCURY_ISA_VERSION
	.align		4
        /*0030*/ 	.byte	0x03, 0x5f
        /*0032*/ 	.short	0x0101


	//----- nvinfo : EIATTR_VRC_CTA_INIT_COUNT
	.align		4
        /*0034*/ 	.byte	0x02, 0x4a
	.zero		1
	.zero		1


	//----- nvinfo : EIATTR_EXIT_INSTR_OFFSETS
	.align		4
        /*0038*/ 	.byte	0x04, 0x1c
        /*003a*/ 	.short	(.L_41 - .L_40)


	//   ....[0]....
.L_40:
        /*003c*/ 	.word	0x00000080


	//   ....[1]....
        /*0040*/ 	.word	0x00000130


	//----- nvinfo : EIATTR_CBANK_PARAM_SIZE
	.align		4
.L_41:
        /*0044*/ 	.byte	0x03, 0x19
        /*0046*/ 	.short	0x0010


	//----- nvinfo : EIATTR_PARAM_CBANK
	.align		4
        /*0048*/ 	.byte	0x04, 0x0a
        /*004a*/ 	.short	(.L_43 - .L_42)
	.align		4
.L_42:
        /*004c*/ 	.word	index@(.nv.constant0._Z9ghostColsiPi)
        /*0050*/ 	.short	0x0380
        /*0052*/ 	.short	0x0010


	//----- nvinfo : EIATTR_SW_WAR
	.align		4
.L_43:
        /*0054*/ 	.byte	0x04, 0x36
        /*0056*/ 	.short	(.L_45 - .L_44)
.L_44:
        /*0058*/ 	.word	0x00000008
.L_45:


//--------------------- .nv.info._Z9ghostRowsiPi  --------------------------
	.section	.nv.info._Z9ghostRowsiPi,"",@"SHT_CUDA_INFO"
	.sectionflags	@""
	.align	4


	//----- nvinfo : EIATTR_CUDA_API_VERSION
	.align		4
        /*0000*/ 	.byte	0x04, 0x37
        /*0002*/ 	.short	(.L_47 - .L_46)
.L_46:
        /*0004*/ 	.word	0x00000082


	//----- nvinfo : EIATTR_KPARAM_INFO
	.align		4
.L_47:
        /*0008*/ 	.byte	0x04, 0x17
        /*000a*/ 	.short	(.L_49 - .L_48)
.L_48:
        /*000c*/ 	.word	0x00000000
        /*0010*/ 	.short	0x0001
        /*0012*/ 	.short	0x0008
        /*0014*/ 	.byte	0x00, 0xf5, 0x21, 0x00


	//----- nvinfo : EIATTR_KPARAM_INFO
	.align		4
.L_49:
        /*0018*/ 	.byte	0x04, 0x17
        /*001a*/ 	.short	(.L_51 - .L_50)
.L_50:
        /*001c*/ 	.word	0x00000000
        /*0020*/ 	.short	0x0000
        /*0022*/ 	.short	0x0000
        /*0024*/ 	.byte	0x00, 0xf0, 0x11, 0x00


	//----- nvinfo : EIATTR_SPARSE_MMA_MASK
	.align		4
.L_51:
        /*0028*/ 	.byte	0x03, 0x50
        /*002a*/ 	.short	0x0000


	//----- nvinfo : EIATTR_MAXREG_COUNT
	.align		4
        /*002c*/ 	.byte	0x03, 0x1b
        /*002e*/ 	.short	0x00ff


	//----- nvinfo : EIATTR_MERCURY_ISA_VERSION
	.align		4
        /*0030*/ 	.byte	0x03, 0x5f
        /*0032*/ 	.short	0x0101


	//----- nvinfo : EIATTR_VRC_CTA_INIT_COUNT
	.align		4
        /*0034*/ 	.byte	0x02, 0x4a
	.zero		1
	.zero		1


	//----- nvinfo : EIATTR_EXIT_INSTR_OFFSETS
	.align		4
        /*0038*/ 	.byte	0x04, 0x1c
        /*003a*/ 	.short	(.L_53 - .L_52)


	//   ....[0]....
.L_52:
        /*003c*/ 	.word	0x00000080


	//   ....[1]....
        /*0040*/ 	.word	0x000001b0


	//----- nvinfo : EIATTR_CBANK_PARAM_SIZE
	.align		4
.L_53:
        /*0044*/ 	.byte	0x03, 0x19
        /*0046*/ 	.short	0x0010


	//----- nvinfo : EIATTR_PARAM_CBANK
	.align		4
        /*0048*/ 	.byte	0x04, 0x0a
        /*004a*/ 	.short	(.L_55 - .L_54)
	.align		4
.L_54:
        /*004c*/ 	.word	index@(.nv.constant0._Z9ghostRowsiPi)
        /*0050*/ 	.short	0x0380
        /*0052*/ 	.short	0x0010


	//----- nvinfo : EIATTR_SW_WAR
	.align		4
.L_55:
        /*0054*/ 	.byte	0x04, 0x36
        /*0056*/ 	.short	(.L_57 - .L_56)
.L_56:
        /*0058*/ 	.word	0x00000008
.L_57:


//--------------------- .nv.callgraph             --------------------------
	.section	.nv.callgraph,"",@"SHT_CUDA_CALLGRAPH"
	.align	4
	.sectionentsize	8
	.align		4
        /*0000*/ 	.word	0x00000000
	.align		4
        /*0004*/ 	.word	0xffffffff
	.align		4
        /*0008*/ 	.word	0x00000000
	.align		4
        /*000c*/ 	.word	0xfffffffe
	.align		4
        /*0010*/ 	.word	0x00000000
	.align		4
        /*0014*/ 	.word	0xfffffffd
	.align		4
        /*0018*/ 	.word	0x00000000
	.align		4
        /*001c*/ 	.word	0xfffffffc


//--------------------- .text._Z3GOLiPiS_         --------------------------
	.section	.text._Z3GOLiPiS_,"ax",@progbits
	.align	128
        .global         _Z3GOLiPiS_
        .type           _Z3GOLiPiS_,@function
        .size           _Z3GOLiPiS_,(.L_x_6 - _Z3GOLiPiS_)
        .other          _Z3GOLiPiS_,@"STO_CUDA_ENTRY STV_DEFAULT"
_Z3GOLiPiS_:
.text._Z3GOLiPiS_:
[----:B------:R-:W-:Y:S01]  /*0000*/  LDC R1, c[0x0][0x37c] ;  /* 0x0000df00ff017b82 */ /* 0x000fe20000000800 */
[----:B------:R-:W0:Y:S01]  /*0010*/  S2R R0, SR_CTAID.X ;  /* 0x0000000000007919 */ /* 0x000e220000002500 */
[----:B------:R-:W1:Y:S06]  /*0020*/  LDCU UR4, c[0x0][0x364] ;  /* 0x00006c80ff0477ac */ /* 0x000e6c0008000800 */
[----:B------:R-:W2:Y:S01]  /*0030*/  LDC R11, c[0x0][0x380] ;  /* 0x0000e000ff0b7b82 */ /* 0x000ea20000000800 */
[----:B------:R-:W0:Y:S01]  /*0040*/  S2R R5, SR_TID.X ;  /* 0x0000000000057919 */ /* 0x000e220000002100 */
[----:B------:R-:W0:Y:S01]  /*0050*/  LDCU UR5, c[0x0][0x360] ;  /* 0x00006c00ff0577ac */ /* 0x000e220008000800 */
[----:B------:R-:W1:Y:S01]  /*0060*/  S2R R3, SR_CTAID.Y ;  /* 0x0000000000037919 */ /* 0x000e620000002600 */
[----:B------:R-:W1:Y:S01]  /*0070*/  S2R R4, SR_TID.Y ;  /* 0x0000000000047919 */ /* 0x000e620000002200 */
[----:B0-----:R-:W-:-:S04]  /*0080*/  IMAD R0, R0, UR5, R5 ;  /* 0x0000000500007c24 */ /* 0x001fc8000f8e0205 */
[----:B------:R-:W-:Y:S02]  /*0090*/  VIADD R2, R0, 0x1 ;  /* 0x0000000100027836 */ /* 0x000fe40000000000 */
[----:B-1----:R-:W-:-:S03]  /*00a0*/  IMAD R0, R3, UR4, R4 ;  /* 0x0000000403007c24 */ /* 0x002fc6000f8e0204 */
[----:B--2---:R-:W-:Y:S01]  /*00b0*/  ISETP.GT.AND P0, PT, R2, R11, PT ;  /* 0x0000000b0200720c */ /* 0x004fe20003f04270 */
[----:B------:R-:W-:-:S03]  /*00c0*/  VIADD R3, R11, 0x2 ;  /* 0x000000020b037836 */ /* 0x000fc60000000000 */
[----:B------:R-:W-:-:S13]  /*00d0*/  ISETP.GE.OR P0, PT, R0, R11, P0 ;  /* 0x0000000b0000720c */ /* 0x000fda0000706670 */
[----:B------:R-:W-:Y:S05]  /*00e0*/  @P0 EXIT ;  /* 0x000000000000094d */ /* 0x000fea0003800000 */
[----:B------:R-:W0:Y:S01]  /*00f0*/  LDCU.64 UR6, c[0x0][0x388] ;  /* 0x00007100ff0677ac */ /* 0x000e220008000a00 */
[----:B------:R-:W-:Y:S01]  /*0100*/  IMAD R3, R0, R3, R3 ;  /* 0x0000000300037224 */ /* 0x000fe200078e0203 */
[----:B------:R-:W1:Y:S03]  /*0110*/  LDCU.64 UR4, c[0x0][0x358] ;  /* 0x00006b00ff0477ac */ /* 0x000e660008000a00 */
[----:B------:R-:W-:Y:S01]  /*0120*/  IMAD.IADD R0, R2, 0x1, R3 ;  /* 0x0000000102007824 */ /* 0x000fe200078e0203 */
[----:B------:R-:W-:-:S04]  /*0130*/  SHF.R.S32.HI R2, RZ, 0x1f, R11 ;  /* 0x0000001fff027819 */ /* 0x000fc8000001140b */
[----:B------:R-:W-:Y:S02]  /*0140*/  SHF.R.S32.HI R3, RZ, 0x1f, R0 ;  /* 0x0000001fff037819 */ /* 0x000fe40000011400 */
[CC--:B------:R-:W-:Y:S02]  /*0150*/  IADD3 R4, P0, PT, R0.reuse, -R11.reuse, RZ ;  /* 0x8000000b00047210 */ /* 0x0c0fe40007f1e0ff */
[----:B------:R-:W-:Y:S01]  /*0160*/  IADD3 R7, P1, PT, R0, R11, RZ ;  /* 0x0000000b00077210 */ /* 0x000fe20007f3e0ff */
[----:B------:R-:W-:-:S04]  /*0170*/  IMAD.WIDE R10, R11, 0x4, RZ ;  /* 0x000000040b0a7825 */ /* 0x000fc800078e02ff */
[C-C-:B------:R-:W-:Y:S01]  /*0180*/  IMAD.X R5, R3.reuse, 0x1, ~R2.reuse, P0 ;  /* 0x0000000103057824 */ /* 0x140fe200000e0e02 */
[C---:B0-----:R-:W-:Y:S01]  /*0190*/  LEA R8, P0, R4.reuse, UR6, 0x2 ;  /* 0x0000000604087c11 */ /* 0x041fe2000f8010ff */
[----:B------:R-:W-:Y:S01]  /*01a0*/  IMAD.X R2, R3, 0x1, R2, P1 ;  /* 0x0000000103027824 */ /* 0x000fe200008e0602 */
[C---:B------:R-:W-:Y:S02]  /*01b0*/  LEA R6, P1, R7.reuse, UR6, 0x2 ;  /* 0x0000000607067c11 */ /* 0x040fe4000f8210ff */
[----:B------:R-:W-:Y:S02]  /*01c0*/  LEA.HI.X R9, R4, UR7, R5, 0x2, P0 ;  /* 0x0000000704097c11 */ /* 0x000fe400080f1405 */
[C---:B------:R-:W-:Y:S02]  /*01d0*/  IADD3 R4, P0, PT, R10.reuse, R8, RZ ;  /* 0x000000080a047210 */ /* 0x040fe40007f1e0ff */
[----:B------:R-:W-:Y:S01]  /*01e0*/  LOP3.LUT R13, R10, 0xfffffffc, RZ, 0x3c, !PT ;  /* 0xfffffffc0a0d7812 */ /* 0x000fe200078e3cff */
[----:B-1----:R-:W2:Y:S01]  /*01f0*/  LDG.E R17, desc[UR4][R8.64+-0xc] ;  /* 0xfffff40408117981 */ /* 0x002ea2000c1e1900 */
[----:B------:R-:W-:Y:S01]  /*0200*/  LEA.HI.X R7, R7, UR7, R2, 0x2, P1 ;  /* 0x0000000707077c11 */ /* 0x000fe200088f1402 */
[----:B------:R-:W-:Y:S01]  /*0210*/  IMAD.X R5, R11, 0x1, R9, P0 ;  /* 0x000000010b057824 */ /* 0x000fe200000e0609 */
[----:B------:R-:W-:-:S02]  /*0220*/  LOP3.LUT R11, RZ, R11, RZ, 0x33, !PT ;  /* 0x0000000bff0b7212 */ /* 0x000fc400078e33ff */
[----:B------:R-:W-:Y:S01]  /*0230*/  IADD3 R10, P0, PT, R13, R4, RZ ;  /* 0x000000040d0a7210 */ /* 0x000fe20007f1e0ff */
[----:B------:R-:W3:Y:S04]  /*0240*/  LDG.E R12, desc[UR4][R6.64+0x8] ;  /* 0x00000804060c7981 */ /* 0x000ee8000c1e1900 */
[----:B------:R-:W3:Y:S01]  /*0250*/  LDG.E R13, desc[UR4][R8.64+-0x8] ;  /* 0xfffff804080d7981 */ /* 0x000ee2000c1e1900 */
[----:B------:R-:W-:-:S03]  /*0260*/  IMAD.X R11, R11, 0x1, R5, P0 ;  /* 0x000000010b0b7824 */ /* 0x000fc600000e0605 */
[----:B------:R-:W3:Y:S04]  /*0270*/  LDG.E R14, desc[UR4][R4.64+0x4] ;  /* 0x00000404040e7981 */ /* 0x000ee8000c1e1900 */
[----:B------:R-:W4:Y:S04]  /*0280*/  LDG.E R16, desc[UR4][R6.64+0xc] ;  /* 0x00000c0406107981 */ /* 0x000f28000c1e1900 */
[----:B------:R-:W4:Y:S04]  /*0290*/  LDG.E R15, desc[UR4][R4.64+-0x4] ;  /* 0xfffffc04040f7981 */ /* 0x000f28000c1e1900 */
[----:B------:R-:W2:Y:S04]  /*02a0*/  LDG.E R10, desc[UR4][R10.64] ;  /* 0x000000040a0a7981 */ /* 0x000ea8000c1e1900 */
[----:B------:R-:W5:Y:S04]  /*02b0*/  LDG.E R19, desc[UR4][R6.64+0x4] ;  /* 0x0000040406137981 */ /* 0x000f68000c1e1900 */
[----:B------:R-:W5:Y:S01]  /*02c0*/  LDG.E R2, desc[UR4][R4.64] ;  /* 0x0000000404027981 */ /* 0x000f62000c1e1900 */
[----:B---3--:R-:W-:-:S04]  /*02d0*/  IADD3 R12, PT, PT, R14, R13, R12 ;  /* 0x0000000d0e0c7210 */ /* 0x008fc80007ffe00c */
[----:B----4-:R-:W-:-:S04]  /*02e0*/  IADD3 R12, PT, PT, R16, R12, R15 ;  /* 0x0000000c100c7210 */ /* 0x010fc80007ffe00f */
[----:B--2---:R-:W-:-:S05]  /*02f0*/  IADD3 R12, PT, PT, R10, R12, R17 ;  /* 0x0000000c0a0c7210 */ /* 0x004fca0007ffe011 */
[----:B-----5:R-:W-:-:S05]  /*0300*/  IMAD.IADD R12, R12, 0x1, R19 ;  /* 0x000000010c0c7824 */ /* 0x020fca00078e0213 */
[----:B------:R-:W-:-:S04]  /*0310*/  ISETP.GT.AND P0, PT, R12, 0x1, PT ;  /* 0x000000010c00780c */ /* 0x000fc80003f04270 */
[----:B------:R-:W-:-:S13]  /*0320*/  ISETP.NE.OR P0, PT, R2, 0x1, P0 ;  /* 0x000000010200780c */ /* 0x000fda0000705670 */
[----:B------:R-:W0:Y:S02]  /*0330*/  @!P0 LDC.64 R14, c[0x0][0x390] ;  /* 0x0000e400ff0e8b82 */ /* 0x000e240000000a00 */
[----:B0-----:R-:W-:-:S04]  /*0340*/  @!P0 LEA R8, P1, R0, R14, 0x2 ;  /* 0x0000000e00088211 */ /* 0x001fc800078210ff */
[----:B------:R-:W-:-:S05]  /*0350*/  @!P0 LEA.HI.X R9, R0, R15, R3, 0x2, P1 ;  /* 0x0000000f00098211 */ /* 0x000fca00008f1403 */
[----:B------:R0:W-:Y:S01]  /*0360*/  @!P0 STG.E desc[UR4][R8.64], RZ ;  /* 0x000000ff08008986 */ /* 0x0001e2000c101904 */
[----:B------:R-:W-:Y:S05]  /*0370*/  @!P0 EXIT ;  /* 0x000000000000894d */ /* 0x000fea0003800000 */
[----:B------:R-:W-:Y:S01]  /*0380*/  ISETP.NE.AND P0, PT, R2, RZ, PT ;  /* 0x000000ff0200720c */ /* 0x000fe20003f05270 */
[----:B------:R-:W-:-:S12]  /*0390*/  BSSY.RECONVERGENT B0, `(.L_x_0) ;  /* 0x000001a000007945 */ /* 0x000fd80003800200 */
[----:B------:R-:W-:Y:S05]  /*03a0*/  @!P0 BRA `(.L_x_1) ;  /* 0x0000000000448947 */ /* 0x000fea0003800000 */
[----:B------:R-:W-:-:S13]  /*03b0*/  ISETP.NE.AND P0, PT, R2, 0x1, PT ;  /* 0x000000010200780c */ /* 0x000fda0003f05270 */
[----:B------:R-:W-:Y:S05]  /*03c0*/  @P0 BRA `(.L_x_2) ;  /* 0x0000000000580947 */ /* 0x000fea0003800000 */
[----:B------:R-:W-:-:S04]  /*03d0*/  LOP3.LUT R4, R12, 0xfffffffe, RZ, 0xc0, !PT ;  /* 0xfffffffe0c047812 */ /* 0x000fc800078ec0ff */
[----:B------:R-:W-:-:S13]  /*03e0*/  ISETP.NE.AND P0, PT, R4, 0x2, PT ;  /* 0x000000020400780c */ /* 0x000fda0003f05270 */
[----:B------:R-:W1:Y:S01]  /*03f0*/  @!P0 LDC.64 R4, c[0x0][0x390] ;  /* 0x0000e400ff048b82 */ /* 0x000e620000000a00 */
[----:B------:R-:W-:Y:S01]  /*0400*/  @!P0 IMAD.MOV.U32 R7, RZ, RZ, 0x1 ;  /* 0x00000001ff078424 */ /* 0x000fe200078e00ff */
[----:B-1----:R-:W-:-:S04]  /*0410*/  @!P0 LEA R4, P1, R0, R4, 0x2 ;  /* 0x0000000400048211 */ /* 0x002fc800078210ff */
[----:B------:R-:W-:-:S05]  /*0420*/  @!P0 LEA.HI.X R5, R0, R5, R3, 0x2, P1 ;  /* 0x0000000500058211 */ /* 0x000fca00008f1403 */
[----:B------:R1:W-:Y:S01]  /*0430*/  @!P0 STG.E desc[UR4][R4.64], R7 ;  /* 0x0000000704008986 */ /* 0x0003e2000c101904 */
[----:B------:R-:W-:Y:S05]  /*0440*/  @!P0 EXIT ;  /* 0x000000000000894d */ /* 0x000fea0003800000 */
[----:B------:R-:W-:-:S13]  /*0450*/  ISETP.GE.AND P0, PT, R12, 0x4, PT ;  /* 0x000000040c00780c */ /* 0x000fda0003f06270 */
[----:B------:R-:W-:Y:S05]  /*0460*/  @!P0 BRA `(.L_x_2) ;  /* 0x0000000000308947 */ /* 0x000fea0003800000 */
[----:B------:R-:W2:Y:S02]  /*0470*/  LDCU.64 UR6, c[0x0][0x390] ;  /* 0x00007200ff0677ac */ /* 0x000ea40008000a00 */
[----:B--2---:R-:W-:-:S04]  /*0480*/  LEA R2, P0, R0, UR6, 0x2 ;  /* 0x0000000600027c11 */ /* 0x004fc8000f8010ff */
[----:B------:R-:W-:-:S05]  /*0490*/  LEA.HI.X R3, R0, UR7, R3, 0x2, P0 ;  /* 0x0000000700037c11 */ /* 0x000fca00080f1403 */
[----:B------:R-:W-:Y:S01]  /*04a0*/  STG.E desc[UR4][R2.64], RZ ;  /* 0x000000ff02007986 */ /* 0x000fe2000c101904 */
[----:B------:R-:W-:Y:S05]  /*04b0*/  EXIT ;  /* 0x000000000000794d */ /* 0x000fea0003800000 */
.L_x_1:
[----:B------:R-:W-:-:S13]  /*04c0*/  ISETP.NE.AND P0, PT, R12, 0x3, PT ;  /* 0x000000030c00780c */ /* 0x000fda0003f05270 */
[----:B------:R-:W1:Y:S01]  /*04d0*/  @!P0 LDC.64 R4, c[0x0][0x390] ;  /* 0x0000e400ff048b82 */ /* 0x000e620000000a00 */
[----:B------:R-:W-:Y:S01]  /*04e0*/  @!P0 IMAD.MOV.U32 R7, RZ, RZ, 0x1 ;  /* 0x00000001ff078424 */ /* 0x000fe200078e00ff */
[----:B-1----:R-:W-:-:S04]  /*04f0*/  @!P0 LEA R4, P1, R0, R4, 0x2 ;  /* 0x0000000400048211 */ /* 0x002fc800078210ff */
[----:B------:R-:W-:-:S05]  /*0500*/  @!P0 LEA.HI.X R5, R0, R5, R3, 0x2, P1 ;  /* 0x0000000500058211 */ /* 0x000fca00008f1403 */
[----:B------:R2:W-:Y:S01]  /*0510*/  @!P0 STG.E desc[UR4][R4.64], R7 ;  /* 0x0000000704008986 */ /* 0x0005e2000c101904 */
[----:B------:R-:W-:Y:S05]  /*0520*/  @!P0 EXIT ;  /* 0x000000000000894d */ /* 0x000fea0003800000 */
.L_x_2:
[----:B------:R-:W-:Y:S05]  /*0530*/  BSYNC.RECONVERGENT B0 ;  /* 0x0000000000007941 */ /* 0x000fea0003800200 */
.L_x_0:
[----:B------:R-:W1:Y:S02]  /*0540*/  LDCU.64 UR6, c[0x0][0x390] ;  /* 0x00007200ff0677ac */ /* 0x000e640008000a00 */
[----:B-12---:R-:W-:-:S04]  /*0550*/  LEA R4, P0, R0, UR6, 0x2 ;  /* 0x0000000600047c11 */ /* 0x006fc8000f8010ff */
[----:B------:R-:W-:-:S05]  /*0560*/  LEA.HI.X R5, R0, UR7, R3, 0x2, P0 ;  /* 0x0000000700057c11 */ /* 0x000fca00080f1403 */
[----:B------:R-:W-:Y:S01]  /*0570*/  STG.E desc[UR4][R4.64], R2 ;  /* 0x0000000204007986 */ /* 0x000fe2000c101904 */
[----:B------:R-:W-:Y:S05]  /*0580*/  EXIT ;  /* 0x000000000000794d */ /* 0x000fea0003800000 */
.L_x_3:
[----:B------:R-:W-:-:S00]  /*0590*/  BRA `(.L_x_3) ;  /* 0xfffffffc00fc7947 */ /* 0x000fc0000383ffff */
[----:B------:R-:W-:-:S00]  /*05a0*/  NOP ;  /* 0x0000000000007918 */ /* 0x000fc00000000000 */
        /* <DEDUP_REMOVED lines=13> */
.L_x_6:


//--------------------- .text._Z9ghostColsiPi     --------------------------
	.section	.text._Z9ghostColsiPi,"ax",@progbits
	.align	128
        .global         _Z9ghostColsiPi
        .type           _Z9ghostColsiPi,@function
        .size           _Z9ghostColsiPi,(.L_x_7 - _Z9ghostColsiPi)
        .other          _Z9ghostColsiPi,@"STO_CUDA_ENTRY STV_DEFAULT"
_Z9ghostColsiPi:
.text._Z9ghostColsiPi:
[----:B------:R-:W-:Y:S01]  /*0000*/  LDC R1, c[0x0][0x37c] ;  /* 0x0000df00ff017b82 */ /* 0x000fe20000000800 */
[----:B------:R-:W0:Y:S07]  /*0010*/  S2R R0, SR_CTAID.X ;  /* 0x0000000000007919 */ /* 0x000e2e0000002500 */
[----:B------:R-:W1:Y:S01]  /*0020*/  LDC R7, c[0x0][0x380] ;  /* 0x0000e000ff077b82 */ /* 0x000e620000000800 */
[----:B------:R-:W0:Y:S01]  /*0030*/  LDCU UR4, c[0x0][0x360] ;  /* 0x00006c00ff0477ac */ /* 0x000e220008000800 */
[----:B------:R-:W0:Y:S02]  /*0040*/  S2R R3, SR_TID.X ;  /* 0x0000000000037919 */ /* 0x000e240000002100 */
[----:B0-----:R-:W-:Y:S01]  /*0050*/  IMAD R0, R0, UR4, R3 ;  /* 0x0000000400007c24 */ /* 0x001fe2000f8e0203 */
[----:B-1----:R-:W-:-:S04]  /*0060*/  IADD3 R3, PT, PT, R7, 0x1, RZ ;  /* 0x0000000107037810 */ /* 0x002fc80007ffe0ff */
[----:B------:R-:W-:-:S13]  /*0070*/  ISETP.GT.AND P0, PT, R0, R3, PT ;  /* 0x000000030000720c */ /* 0x000fda0003f04270 */
[----:B------:R-:W-:Y:S05]  /*0080*/  @P0 EXIT ;  /* 0x000000000000094d */ /* 0x000fea0003800000 */
[----:B------:R-:W0:Y:S01]  /*0090*/  LDC.64 R2, c[0x0][0x388] ;  /* 0x0000e200ff027b82 */ /* 0x000e220000000a00 */
[----:B------:R-:W-:Y:S01]  /*00a0*/  IADD3 R5, PT, PT, R7, 0x2, RZ ;  /* 0x0000000207057810 */ /* 0x000fe20007ffe0ff */
[----:B------:R-:W1:Y:S04]  /*00b0*/  LDCU.64 UR4, c[0x0][0x358] ;  /* 0x00006b00ff0477ac */ /* 0x000e680008000a00 */
[----:B------:R-:W-:-:S04]  /*00c0*/  IMAD R5, R0, R5, RZ ;  /* 0x0000000500057224 */ /* 0x000fc800078e02ff */
[----:B0-----:R-:W-:-:S04]  /*00d0*/  IMAD.WIDE R2, R5, 0x4, R2 ;  /* 0x0000000405027825 */ /* 0x001fc800078e0202 */
[----:B------:R-:W-:Y:S02]  /*00e0*/  IMAD.WIDE R4, R7, 0x4, R2 ;  /* 0x0000000407047825 */ /* 0x000fe400078e0202 */
[----:B-1----:R-:W2:Y:S04]  /*00f0*/  LDG.E R7, desc[UR4][R2.64+0x4] ;  /* 0x0000040402077981 */ /* 0x002ea8000c1e1900 */
[----:B------:R-:W3:Y:S04]  /*0100*/  LDG.E R9, desc[UR4][R4.64] ;  /* 0x0000000404097981 */ /* 0x000ee8000c1e1900 */
[----:B--2---:R-:W-:Y:S04]  /*0110*/  STG.E desc[UR4][R4.64+0x4], R7 ;  /* 0x0000040704007986 */ /* 0x004fe8000c101904 */
[----:B---3--:R-:W-:Y:S01]  /*0120*/  STG.E desc[UR4][R2.64], R9 ;  /* 0x0000000902007986 */ /* 0x008fe2000c101904 */
[----:B------:R-:W-:Y:S05]  /*0130*/  EXIT ;  /* 0x000000000000794d */ /* 0x000fea0003800000 */
.L_x_4:
        /* <DEDUP_REMOVED lines=12> */
.L_x_7:


//--------------------- .text._Z9ghostRowsiPi     --------------------------
	.section	.text._Z9ghostRowsiPi,"ax",@progbits
	.align	128
        .global         _Z9ghostRowsiPi
        .type           _Z9ghostRowsiPi,@function
        .size           _Z9ghostRowsiPi,(.L_x_8 - _Z9ghostRowsiPi)
        .other          _Z9ghostRowsiPi,@"STO_CUDA_ENTRY STV_DEFAULT"
_Z9ghostRowsiPi:
.text._Z9ghostRowsiPi:
[----:B------:R-:W-:Y:S01]  /*0000*/  LDC R1, c[0x0][0x37c] ;  /* 0x0000df00ff017b82 */ /* 0x000fe20000000800 */
[----:B------:R-:W0:Y:S01]  /*0010*/  S2R R0, SR_CTAID.X ;  /* 0x0000000000007919 */ /* 0x000e220000002500 */
[----:B------:R-:W0:Y:S06]  /*0020*/  LDCU UR4, c[0x0][0x360] ;  /* 0x00006c00ff0477ac */ /* 0x000e2c0008000800 */
[----:B------:R-:W1:Y:S01]  /*0030*/  LDC R4, c[0x0][0x380] ;  /* 0x0000e000ff047b82 */ /* 0x000e620000000800 */
[----:B------:R-:W0:Y:S02]  /*0040*/  S2R R3, SR_TID.X ;  /* 0x0000000000037919 */ /* 0x000e240000002100 */
[----:B0-----:R-:W-:-:S04]  /*0050*/  IMAD R0, R0, UR4, R3 ;  /* 0x0000000400007c24 */ /* 0x001fc8000f8e0203 */
[----:B------:R-:W-:-:S05]  /*0060*/  VIADD R11, R0, 0x1 ;  /* 0x00000001000b7836 */ /* 0x000fca0000000000 */
[----:B-1----:R-:W-:-:S13]  /*0070*/  ISETP.GT.AND P0, PT, R11, R4, PT ;  /* 0x000000040b00720c */ /* 0x002fda0003f04270 */
[----:B------:R-:W-:Y:S05]  /*0080*/  @P0 EXIT ;  /* 0x000000000000094d */ /* 0x000fea0003800000 */
[----:B------:R-:W0:Y:S01]  /*0090*/  LDCU.64 UR6, c[0x0][0x388] ;  /* 0x00007100ff0677ac */ /* 0x000e220008000a00 */
[----:B------:R-:W-:Y:S01]  /*00a0*/  SHF.R.S32.HI R0, RZ, 0x1f, R4 ;  /* 0x0000001fff007819 */ /* 0x000fe20000011404 */
[----:B------:R-:W1:Y:S01]  /*00b0*/  LDC.64 R6, c[0x0][0x388] ;  /* 0x0000e200ff067b82 */ /* 0x000e620000000a00 */
[C---:B------:R-:W-:Y:S01]  /*00c0*/  IADD3 R2, P0, PT, R11.reuse, R4, RZ ;  /* 0x000000040b027210 */ /* 0x040fe20007f1e0ff */
[----:B------:R-:W2:Y:S03]  /*00d0*/  LDCU.64 UR4, c[0x0][0x358] ;  /* 0x00006b00ff0477ac */ /* 0x000ea60008000a00 */
[----:B------:R-:W-:Y:S02]  /*00e0*/  LEA.HI.X.SX32 R3, R11, R0, 0x1, P0 ;  /* 0x000000000b037211 */ /* 0x000fe400000f0eff */
[----:B0-----:R-:W-:-:S04]  /*00f0*/  LEA R8, P0, R2, UR6, 0x2 ;  /* 0x0000000602087c11 */ /* 0x001fc8000f8010ff */
[----:B------:R-:W-:-:S06]  /*0100*/  LEA.HI.X R9, R2, UR7, R3, 0x2, P0 ;  /* 0x0000000702097c11 */ /* 0x000fcc00080f1403 */
[----:B--2---:R-:W2:Y:S01]  /*0110*/  LDG.E R9, desc[UR4][R8.64+0x8] ;  /* 0x0000080408097981 */ /* 0x004ea2000c1e1900 */
[----:B------:R-:W-:-:S05]  /*0120*/  IADD3 R0, PT, PT, R4, 0x2, RZ ;  /* 0x0000000204007810 */ /* 0x000fca0007ffe0ff */
[----:B------:R-:W-:-:S04]  /*0130*/  IMAD R5, R0, R4, R11 ;  /* 0x0000000400057224 */ /* 0x000fc800078e020b */
[----:B------:R-:W-:Y:S02]  /*0140*/  IMAD.IADD R3, R0, 0x1, R5 ;  /* 0x0000000100037824 */ /* 0x000fe400078e0205 */
[----:B-1----:R-:W-:-:S04]  /*0150*/  IMAD.WIDE R4, R5, 0x4, R6 ;  /* 0x0000000405047825 */ /* 0x002fc800078e0206 */
[----:B------:R-:W-:-:S05]  /*0160*/  IMAD.WIDE R2, R3, 0x4, R6 ;  /* 0x0000000403027825 */ /* 0x000fca00078e0206 */
[----:B--2---:R-:W-:Y:S04]  /*0170*/  STG.E desc[UR4][R2.64], R9 ;  /* 0x0000000902007986 */ /* 0x004fe8000c101904 */
[----:B------:R-:W2:Y:S01]  /*0180*/  LDG.E R5, desc[UR4][R4.64] ;  /* 0x0000000404057981 */ /* 0x000ea2000c1e1900 */
[----:B------:R-:W-:-:S05]  /*0190*/  IMAD.WIDE R6, R11, 0x4, R6 ;  /* 0x000000040b067825 */ /* 0x000fca00078e0206 */
[----:B--2---:R-:W-:Y:S01]  /*01a0*/  STG.E desc[UR4][R6.64], R5 ;  /* 0x0000000506007986 */ /* 0x004fe2000c101904 */
[----:B------:R-:W-:Y:S05]  /*01b0*/  EXIT ;  /* 0x000000000000794d */ /* 0x000fea0003800000 */
.L_x_5:
        /* <DEDUP_REMOVED lines=12> */
.L_x_8:


//--------------------- .nv.shared.reserved.0     --------------------------
	.section	.nv.shared.reserved.0,"aw",@nobits
	.weak		__nv_reservedSMEM_offset_0_alias
	.size		__nv_reservedSMEM_offset_0_alias, 0, 64
	.other		__nv_reservedSMEM_offset_0_alias,@"STO_CUDA_RESERVED_SHARED STV_DEFAULT"
__nv_reservedSMEM_offset_0_alias:
	.zero		0
	.zero		64


//--------------------- .nv.constant0._Z3GOLiPiS_ --------------------------
	.section	.nv.constant0._Z3GOLiPiS_,"a",@progbits
	.sectionflags	@""
	.align	4
.nv.constant0._Z3GOLiPiS_:
	.zero		920


//--------------------- .nv.constant0._Z9ghostColsiPi --------------------------
	.section	.nv.constant0._Z9ghostColsiPi,"a",@progbits
	.sectionflags	@""
	.align	4
.nv.constant0._Z9ghostColsiPi:
	.zero		912


//--------------------- .nv.constant0._Z9ghostRowsiPi --------------------------
	.section	.nv.constant0._Z9ghostRowsiPi,"a",@progbits
	.sectionflags	@""
	.align	4
.nv.constant0._Z9ghostRowsiPi:
	.zero		912


//--------------------- SYMBOLS --------------------------

	.type		.nv.reservedSmem.offset0,@object
	.size		.nv.reservedSmem.offset0,0x4
